//
// Generated by NVIDIA NVVM Compiler
//
// Compiler Build ID: CL-36424714
// Cuda compilation tools, release 13.0, V13.0.88
// Based on NVVM 20.0.0
//

.version 9.0
.target sm_100
.address_size 64

	// .globl	_Z6kernelv
.extern .func  (.param .b32 func_retval0) vprintf
(
	.param .b64 vprintf_param_0,
	.param .b64 vprintf_param_1
)
;
.global .align 1 .b8 $str[4] = {37, 117, 10};

.visible .entry _Z6kernelv()
{
	.local .align 8 .b8 	__local_depot0[8];
	.reg .b64 	%SP;
	.reg .b64 	%SPL;
	.reg .pred 	%p<4>;
	.reg .b32 	%r<25>;
	.reg .b64 	%rd<5>;

	mov.u64 	%SPL, __local_depot0;
	cvta.local.u64 	%SP, %SPL;
	mov.u32 	%r11, %tid.x;
	mov.u32 	%r12, %ctaid.x;
	mov.u32 	%r13, %ntid.x;
	mad.lo.s32 	%r1, %r12, %r13, %r11;
	setp.eq.s32 	%p1, %r1, 0;
	mov.b32 	%r24, 0;
	@%p1 bra 	$L__BB0_4;
	mov.b32 	%r23, 0;
	mov.b32 	%r21, 1;
	mov.u32 	%r22, %r1;
$L__BB0_2:
	mul.hi.u32 	%r16, %r22, -858993459;
	shr.u32 	%r5, %r16, 3;
	mul.lo.s32 	%r17, %r5, 10;
	sub.s32 	%r18, %r22, %r17;
	add.s32 	%r23, %r18, %r23;
	mul.lo.s32 	%r21, %r21, %r18;
	setp.gt.u32 	%p2, %r22, 9;
	mov.u32 	%r22, %r5;
	@%p2 bra 	$L__BB0_2;
	mul.lo.s32 	%r24, %r21, %r23;
$L__BB0_4:
	setp.ne.s32 	%p3, %r24, %r1;
	@%p3 bra 	$L__BB0_6;
	add.u64 	%rd1, %SP, 0;
	add.u64 	%rd2, %SPL, 0;
	st.local.u32 	[%rd2], %r1;
	mov.u64 	%rd3, $str;
	cvta.global.u64 	%rd4, %rd3;
	{ // callseq 0, 0
	.param .b64 param0;
	st.param.b64 	[param0], %rd4;
	.param .b64 param1;
	st.param.b64 	[param1], %rd1;
	.param .b32 retval0;
	call.uni (retval0), 
	vprintf, 
	(
	param0, 
	param1
	);
	ld.param.b32 	%r19, [retval0];
	} // callseq 0
$L__BB0_6:
	ret;

}


// ===== COMPILED SASS (sm_100) =====

	.target	sm_100

	.elftype	@"ET_EXEC"


//--------------------- .note.nv.tkinfo           --------------------------
	.section	.note.nv.tkinfo,"",@"SHT_NOTE"
	.sectionflags	@"SHF_NOTE_NV_TKINFO"
	.tkinfo
        /*0018*/ 	.word	0x00000002
        /*0030*/ 	.string	""
        /*0030*/ 	.string	"ptxas"
        /*0030*/ 	.string	"Cuda compilation tools, release 13.0, V13.0.88"
        /*0030*/ 	.string	"Build cuda_13.0.r13.0/compiler.36424714_0"
        /*0030*/ 	.string	"-arch sm_100 -m 64 "



//--------------------- .note.nv.cuinfo           --------------------------
	.section	.note.nv.cuinfo,"",@"SHT_NOTE"
	.sectionflags	@"SHF_NOTE_NV_CUINFO"
        /*0018*/ 	.short	0x0002
        /*001a*/ 	.short	0x0064
        /*001c*/ 	.short	0x0082
	.zero		2


//--------------------- .nv.info                  --------------------------
	.section	.nv.info,"",@"SHT_CUDA_INFO"
	.align	4


	//----- nvinfo : EIATTR_REGCOUNT
	.align		4
        /*0000*/ 	.byte	0x04, 0x2f
        /*0002*/ 	.short	(.L_2 - .L_1)
	.align		4
.L_1:
        /*0004*/ 	.word	index@(_Z6kernelv)
        /*0008*/ 	.word	0x00000018


	//----- nvinfo : EIATTR_FRAME_SIZE
	.align		4
.L_2:
        /*000c*/ 	.byte	0x04, 0x11
        /*000e*/ 	.short	(.L_4 - .L_3)
	.align		4
.L_3:
        /*0010*/ 	.word	index@(_Z6kernelv)
        /*0014*/ 	.word	0x00000008


	//----- nvinfo : EIATTR_MIN_STACK_SIZE
	.align		4
.L_4:
        /*0018*/ 	.byte	0x04, 0x12
        /*001a*/ 	.short	(.L_6 - .L_5)
	.align		4
.L_5:
        /*001c*/ 	.word	index@(_Z6kernelv)
        /*0020*/ 	.word	0x00000008
.L_6:


//--------------------- .nv.compat                --------------------------
	.section	.nv.compat,"",@"SHT_CUDA_COMPAT_INFO"
	.align	4
        /*0000*/ 	.byte	0x02, 0x09, 0x00, 0x00, 0x02, 0x02, 0x01, 0x00, 0x02, 0x05, 0x05, 0x00, 0x03, 0x07, 0x01, 0x01
        /*0010*/ 	.byte	0x02, 0x03, 0x00, 0x00, 0x02, 0x06, 0x01, 0x00, 0x04, 0x0b, 0x08, 0x00, 0x09, 0x00, 0x00, 0x00
        /*0020*/ 	.byte	0x00, 0x00, 0x00, 0x00


//--------------------- .nv.info._Z6kernelv       --------------------------
	.section	.nv.info._Z6kernelv,"",@"SHT_CUDA_INFO"
	.sectionflags	@""
	.align	4


	//----- nvinfo : EIATTR_CUDA_API_VERSION
	.align		4
        /*0000*/ 	.byte	0x04, 0x37
        /*0002*/ 	.short	(.L_8 - .L_7)
.L_7:
        /*0004*/ 	.word	0x00000082


	//----- nvinfo : EIATTR_SPARSE_MMA_MASK
	.align		4
.L_8:
        /*0008*/ 	.byte	0x03, 0x50
        /*000a*/ 	.short	0x0000


	//----- nvinfo : EIATTR_MAXREG_COUNT
	.align		4
        /*000c*/ 	.byte	0x03, 0x1b
        /*000e*/ 	.short	0x00ff


	//----- nvinfo : EIATTR_EXTERNS
	.align		4
        /*0010*/ 	.byte	0x04, 0x0f
        /*0012*/ 	.short	(.L_10 - .L_9)


	//   ....[0]....
	.align		4
.L_9:
        /*0014*/ 	.word	index@(vprintf)


	//----- nvinfo : EIATTR_MERCURY_ISA_VERSION
	.align		4
.L_10:
        /*0018*/ 	.byte	0x03, 0x5f
        /*001a*/ 	.short	0x0101


	//----- nvinfo : EIATTR_VRC_CTA_INIT_COUNT
	.align		4
        /*001c*/ 	.byte	0x02, 0x4a
	.zero		1
	.zero		1


	//----- nvinfo : EIATTR_SYSCALL_OFFSETS
	.align		4
        /*0020*/ 	.byte	0x04, 0x46
        /*0022*/ 	.short	(.L_12 - .L_11)


	//   ....[0]....
.L_11:
        /*0024*/ 	.word	0x00000260


	//----- nvinfo : EIATTR_EXIT_INSTR_OFFSETS
	.align		4
.L_12:
        /*0028*/ 	.byte	0x04, 0x1c
        /*002a*/ 	.short	(.L_14 - .L_13)


	//   ....[0]....
.L_13:
        /*002c*/ 	.word	0x000001e0


	//   ....[1]....
        /*0030*/ 	.word	0x00000270


	//----- nvinfo : EIATTR_CRS_STACK_SIZE
	.align		4
.L_14:
        /*0034*/ 	.byte	0x04, 0x1e
        /*0036*/ 	.short	(.L_16 - .L_15)
.L_15:
        /*0038*/ 	.word	0x00000000


	//----- nvinfo : EIATTR_SW_WAR
	.align		4
.L_16:
        /*003c*/ 	.byte	0x04, 0x36
        /*003e*/ 	.short	(.L_18 - .L_17)
.L_17:
        /*0040*/ 	.word	0x00000008
.L_18:


//--------------------- .nv.callgraph             --------------------------
	.section	.nv.callgraph,"",@"SHT_CUDA_CALLGRAPH"
	.align	4
	.sectionentsize	8
	.align		4
        /*0000*/ 	.word	0x00000000
	.align		4
        /*0004*/ 	.word	0xffffffff
	.align		4
        /*0008*/ 	.word	index@(_Z6kernelv)
	.align		4
        /*000c*/ 	.word	index@(vprintf)
	.align		4
        /*0010*/ 	.word	0x00000000
	.align		4
        /*0014*/ 	.word	0xfffffffe
	.align		4
        /*0018*/ 	.word	0x00000000
	.align		4
        /*001c*/ 	.word	0xfffffffd
	.align		4
        /*0020*/ 	.word	0x00000000
	.align		4
        /*0024*/ 	.word	0xfffffffc


//--------------------- .nv.constant4             --------------------------
	.section	.nv.constant4,"a",@progbits
	.align	8
	.align		8
.nv.constant4:
        /*0000*/ 	.dword	vprintf
	.align		8
        /*0008*/ 	.dword	$str


//--------------------- .text._Z6kernelv          --------------------------
	.section	.text._Z6kernelv,"ax",@progbits
	.align	128
        .global         _Z6kernelv
        .type           _Z6kernelv,@function
        .size           _Z6kernelv,(.L_x_6 - _Z6kernelv)
        .other          _Z6kernelv,@"STO_CUDA_ENTRY STV_DEFAULT"
_Z6kernelv:
.text._Z6kernelv:
[----:B------:R-:W0:Y:S01]  /*0000*/  LDC R1, c[0x0][0x37c] ;  /* 0x0000df00ff017b82 */ /* 0x000e220000000800 */
[----:B------:R-:W1:Y:S01]  /*0010*/  S2R R0, SR_TID.X ;  /* 0x0000000000007919 */ /* 0x000e620000002100 */
[----:B------:R-:W2:Y:S06]  /*0020*/  LDCU UR5, c[0x0][0x2fc] ;  /* 0x00005f80ff0577ac */ /* 0x000eac0008000800 */
[----:B------:R-:W1:Y:S01]  /*0030*/  S2UR UR6, SR_CTAID.X ;  /* 0x00000000000679c3 */ /* 0x000e620000002500 */
[----:B0-----:R-:W-:Y:S01]  /*0040*/  VIADD R1, R1, 0xfffffff8 ;  /* 0xfffffff801017836 */ /* 0x001fe20000000000 */
[----:B------:R-:W-:Y:S01]  /*0050*/  BSSY.RECONVERGENT B0, `(.L_x_0) ;  /* 0x0000017000007945 */ /* 0x000fe20003800200 */
[----:B------:R-:W0:Y:S05]  /*0060*/  LDCU UR4, c[0x0][0x2f8] ;  /* 0x00005f00ff0477ac */ /* 0x000e2a0008000800 */
[----:B------:R-:W1:Y:S01]  /*0070*/  LDC R3, c[0x0][0x360] ;  /* 0x0000d800ff037b82 */ /* 0x000e620000000800 */
[----:B0-----:R-:W-:-:S04]  /*0080*/  IADD3 R6, P1, PT, R1, UR4, RZ ;  /* 0x0000000401067c10 */ /* 0x001fc8000ff3e0ff */
[----:B--2---:R-:W-:Y:S01]  /*0090*/  IADD3.X R7, PT, PT, RZ, UR5, RZ, P1, !PT ;  /* 0x00000005ff077c10 */ /* 0x004fe20008ffe4ff */
[----:B-1----:R-:W-:Y:S02]  /*00a0*/  IMAD R0, R3, UR6, R0 ;  /* 0x0000000603007c24 */ /* 0x002fe4000f8e0200 */
[----:B------:R-:W-:-:S03]  /*00b0*/  IMAD.MOV.U32 R3, RZ, RZ, RZ ;  /* 0x000000ffff037224 */ /* 0x000fc600078e00ff */
[----:B------:R-:W-:-:S13]  /*00c0*/  ISETP.NE.AND P0, PT, R0, RZ, PT ;  /* 0x000000ff0000720c */ /* 0x000fda0003f05270 */
[----:B------:R-:W-:Y:S05]  /*00d0*/  @!P0 BRA `(.L_x_1) ;  /* 0x0000000000388947 */ /* 0x000fea0003800000 */
[----:B------:R-:W-:Y:S01]  /*00e0*/  HFMA2 R2, -RZ, RZ, 0, 5.9604644775390625e-08 ;  /* 0x00000001ff027431 */ /* 0x000fe200000001ff */
[----:B------:R-:W-:Y:S01]  /*00f0*/  BSSY.RECONVERGENT B1, `(.L_x_2) ;  /* 0x000000b000017945 */ /* 0x000fe20003800200 */
[----:B------:R-:W-:Y:S02]  /*0100*/  IMAD.MOV.U32 R3, RZ, RZ, RZ ;  /* 0x000000ffff037224 */ /* 0x000fe400078e00ff */
[----:B------:R-:W-:-:S07]  /*0110*/  IMAD.MOV.U32 R4, RZ, RZ, R0 ;  /* 0x000000ffff047224 */ /* 0x000fce00078e0000 */
.L_x_3:
[C---:B------:R-:W-:Y:S01]  /*0120*/  IMAD.HI.U32 R5, R4.reuse, -0x33333333, RZ ;  /* 0xcccccccd04057827 */ /* 0x040fe200078e00ff */
[----:B------:R-:W-:-:S04]  /*0130*/  ISETP.GT.U32.AND P0, PT, R4, 0x9, PT ;  /* 0x000000090400780c */ /* 0x000fc80003f04070 */
[----:B------:R-:W-:-:S05]  /*0140*/  SHF.R.U32.HI R5, RZ, 0x3, R5 ;  /* 0x00000003ff057819 */ /* 0x000fca0000011605 */
[----:B------:R-:W-:Y:S02]  /*0150*/  IMAD R8, R5, -0xa, R4 ;  /* 0xfffffff605087824 */ /* 0x000fe400078e0204 */
[----:B------:R-:W-:Y:S02]  /*0160*/  IMAD.MOV.U32 R4, RZ, RZ, R5 ;  /* 0x000000ffff047224 */ /* 0x000fe400078e0005 */
[C---:B------:R-:W-:Y:S01]  /*0170*/  IMAD R2, R8.reuse, R2, RZ ;  /* 0x0000000208027224 */ /* 0x040fe200078e02ff */
[----:B------:R-:W-:Y:S01]  /*0180*/  IADD3 R3, PT, PT, R8, R3, RZ ;  /* 0x0000000308037210 */ /* 0x000fe20007ffe0ff */
[----:B------:R-:W-:Y:S06]  /*0190*/  @P0 BRA `(.L_x_3) ;  /* 0xfffffffc00e00947 */ /* 0x000fec000383ffff */
[----:B------:R-:W-:Y:S05]  /*01a0*/  BSYNC.RECONVERGENT B1 ;  /* 0x0000000000017941 */ /* 0x000fea0003800200 */
.L_x_2:
[----:B------:R-:W-:-:S07]  /*01b0*/  IMAD R3, R3, R2, RZ ;  /* 0x0000000203037224 */ /* 0x000fce00078e02ff */
.L_x_1:
[----:B------:R-:W-:Y:S05]  /*01c0*/  BSYNC.RECONVERGENT B0 ;  /* 0x0000000000007941 */ /* 0x000fea0003800200 */
.L_x_0:
[----:B------:R-:W-:-:S13]  /*01d0*/  ISETP.NE.AND P0, PT, R3, R0, PT ;  /* 0x000000000300720c */ /* 0x000fda0003f05270 */
[----:B------:R-:W-:Y:S05]  /*01e0*/  @P0 EXIT ;  /* 0x000000000000094d */ /* 0x000fea0003800000 */
[----:B------:R-:W-:Y:S01]  /*01f0*/  MOV R2, 0x0 ;  /* 0x0000000000027802 */ /* 0x000fe20000000f00 */
[----:B------:R0:W-:Y:S01]  /*0200*/  STL [R1], R0 ;  /* 0x0000000001007387 */ /* 0x0001e20000100800 */
[----:B------:R-:W1:Y:S04]  /*0210*/  LDCU.64 UR4, c[0x4][0x8] ;  /* 0x01000100ff0477ac */ /* 0x000e680008000a00 */
[----:B------:R-:W2:Y:S01]  /*0220*/  LDC.64 R2, c[0x4][R2] ;  /* 0x0100000002027b82 */ /* 0x000ea20000000a00 */
[----:B-1----:R-:W-:Y:S01]  /*0230*/  MOV R4, UR4 ;  /* 0x0000000400047c02 */ /* 0x002fe20008000f00 */
[----:B0-----:R-:W-:-:S07]  /*0240*/  IMAD.U32 R5, RZ, RZ, UR5 ;  /* 0x00000005ff057e24 */ /* 0x001fce000f8e00ff */
[----:B------:R-:W-:-:S07]  /*0250*/  LEPC R20, `(.L_x_4) ;  /* 0x000000001014794e */ /* 0x000fce0000000000 */
[----:B--2---:R-:W-:Y:S05]  /*0260*/  CALL.ABS.NOINC R2 ;  /* 0x0000000002007343 */ /* 0x004fea0003c00000 */
.L_x_4:
[----:B------:R-:W-:Y:S05]  /*0270*/  EXIT ;  /* 0x000000000000794d */ /* 0x000fea0003800000 */
.L_x_5:
[----:B------:R-:W-:-:S00]  /*0280*/  BRA `(.L_x_5) ;  /* 0xfffffffc00fc7947 */ /* 0x000fc0000383ffff */
[----:B------:R-:W-:-:S00]  /*0290*/  NOP ;  /* 0x0000000000007918 */ /* 0x000fc00000000000 */
        /* <DEDUP_REMOVED lines=14> */
.L_x_6:


//--------------------- .nv.global.init           --------------------------
	.section	.nv.global.init,"aw",@progbits
.nv.global.init:
	.type		$str,@object
	.size		$str,(.L_0 - $str)
$str:
        /*0000*/ 	.byte	0x25, 0x75, 0x0a, 0x00
.L_0:


//--------------------- .nv.shared.reserved.0     --------------------------
	.section	.nv.shared.reserved.0,"aw",@nobits
	.weak		__nv_reservedSMEM_offset_0_alias
	.size		__nv_reservedSMEM_offset_0_alias, 0, 64
	.other		__nv_reservedSMEM_offset_0_alias,@"STO_CUDA_RESERVED_SHARED STV_DEFAULT"
__nv_reservedSMEM_offset_0_alias:
	.zero		0
	.zero		64


//--------------------- .nv.constant0._Z6kernelv  --------------------------
	.section	.nv.constant0._Z6kernelv,"a",@progbits
	.sectionflags	@""
	.align	4
.nv.constant0._Z6kernelv:
	.zero		896


//--------------------- SYMBOLS --------------------------

	.type		.nv.reservedSmem.offset0,@object
	.size		.nv.reservedSmem.offset0,0x4
	.type		vprintf,@function
